.version 5.0
.target sm_60
.entry bench(.param .u64 I){
    .reg .b64   ptr;
    .reg .b8   r8i<1>;
    ld.param.u64 ptr, [I];
    cvta.to.global.u64  ptr, ptr;
    ldu.global.b8 r8i0, [ptr+0];
    st.global.cg.b8 [ptr], r8i0;
}


// ===== COMPILED SASS (sm_100) =====

	.target	sm_100

	.elftype	@"ET_EXEC"


//--------------------- .note.nv.tkinfo           --------------------------
	.section	.note.nv.tkinfo,"",@"SHT_NOTE"
	.sectionflags	@"SHF_NOTE_NV_TKINFO"
	.tkinfo
        /*0018*/ 	.word	0x00000002
        /*0030*/ 	.string	""
        /*0030*/ 	.string	"ptxas"
        /*0030*/ 	.string	"Cuda compilation tools, release 13.0, V13.0.88"
        /*0030*/ 	.string	"Build cuda_13.0.r13.0/compiler.36424714_0"
        /*0030*/ 	.string	"-arch sm_100 "



//--------------------- .note.nv.cuinfo           --------------------------
	.section	.note.nv.cuinfo,"",@"SHT_NOTE"
	.sectionflags	@"SHF_NOTE_NV_CUINFO"
        /*0018*/ 	.short	0x0002
        /*001a*/ 	.short	0x003c
        /*001c*/ 	.short	0x0082
	.zero		2


//--------------------- .nv.info                  --------------------------
	.section	.nv.info,"",@"SHT_CUDA_INFO"
	.align	4


	//----- nvinfo : EIATTR_REGCOUNT
	.align		4
        /*0000*/ 	.byte	0x04, 0x2f
        /*0002*/ 	.short	(.L_1 - .L_0)
	.align		4
.L_0:
        /*0004*/ 	.word	index@(bench)
        /*0008*/ 	.word	0x00000008


	//----- nvinfo : EIATTR_FRAME_SIZE
	.align		4
.L_1:
        /*000c*/ 	.byte	0x04, 0x11
        /*000e*/ 	.short	(.L_3 - .L_2)
	.align		4
.L_2:
        /*0010*/ 	.word	index@(bench)
        /*0014*/ 	.word	0x00000000


	//----- nvinfo : EIATTR_MIN_STACK_SIZE
	.align		4
.L_3:
        /*0018*/ 	.byte	0x04, 0x12
        /*001a*/ 	.short	(.L_5 - .L_4)
	.align		4
.L_4:
        /*001c*/ 	.word	index@(bench)
        /*0020*/ 	.word	0x00000000
.L_5:


//--------------------- .nv.compat                --------------------------
	.section	.nv.compat,"",@"SHT_CUDA_COMPAT_INFO"
	.align	4
        /*0000*/ 	.byte	0x02, 0x09, 0x00, 0x00, 0x02, 0x02, 0x01, 0x00, 0x02, 0x05, 0x05, 0x00, 0x03, 0x07, 0x01, 0x01
        /*0010*/ 	.byte	0x02, 0x03, 0x00, 0x00, 0x02, 0x06, 0x01, 0x00, 0x04, 0x0b, 0x08, 0x00, 0x09, 0x00, 0x00, 0x00
        /*0020*/ 	.byte	0x00, 0x00, 0x00, 0x00


//--------------------- .nv.info.bench            --------------------------
	.section	.nv.info.bench,"",@"SHT_CUDA_INFO"
	.sectionflags	@""
	.align	4


	//----- nvinfo : EIATTR_CUDA_API_VERSION
	.align		4
        /*0000*/ 	.byte	0x04, 0x37
        /*0002*/ 	.short	(.L_7 - .L_6)
.L_6:
        /*0004*/ 	.word	0x00000082


	//----- nvinfo : EIATTR_KPARAM_INFO
	.align		4
.L_7:
        /*0008*/ 	.byte	0x04, 0x17
        /*000a*/ 	.short	(.L_9 - .L_8)
.L_8:
        /*000c*/ 	.word	0x00000000
        /*0010*/ 	.short	0x0000
        /*0012*/ 	.short	0x0000
        /*0014*/ 	.byte	0x00, 0xf0, 0x21, 0x00


	//----- nvinfo : EIATTR_SPARSE_MMA_MASK
	.align		4
.L_9:
        /*0018*/ 	.byte	0x03, 0x50
        /*001a*/ 	.short	0x0000


	//----- nvinfo : EIATTR_MAXREG_COUNT
	.align		4
        /*001c*/ 	.byte	0x03, 0x1b
        /*001e*/ 	.short	0x00ff


	//----- nvinfo : EIATTR_MERCURY_ISA_VERSION
	.align		4
        /*0020*/ 	.byte	0x03, 0x5f
        /*0022*/ 	.short	0x0101


	//----- nvinfo : EIATTR_VRC_CTA_INIT_COUNT
	.align		4
        /*0024*/ 	.byte	0x02, 0x4a
	.zero		1
	.zero		1


	//----- nvinfo : EIATTR_EXIT_INSTR_OFFSETS
	.align		4
        /*0028*/ 	.byte	0x04, 0x1c
        /*002a*/ 	.short	(.L_11 - .L_10)


	//   ....[0]....
.L_10:
        /*002c*/ 	.word	0x00000050


	//----- nvinfo : EIATTR_CBANK_PARAM_SIZE
	.align		4
.L_11:
        /*0030*/ 	.byte	0x03, 0x19
        /*0032*/ 	.short	0x0008


	//----- nvinfo : EIATTR_PARAM_CBANK
	.align		4
        /*0034*/ 	.byte	0x04, 0x0a
        /*0036*/ 	.short	(.L_13 - .L_12)
	.align		4
.L_12:
        /*0038*/ 	.word	index@(.nv.constant0.bench)
        /*003c*/ 	.short	0x0380
        /*003e*/ 	.short	0x0008


	//----- nvinfo : EIATTR_SW_WAR
	.align		4
.L_13:
        /*0040*/ 	.byte	0x04, 0x36
        /*0042*/ 	.short	(.L_15 - .L_14)
.L_14:
        /*0044*/ 	.word	0x00000008
.L_15:


//--------------------- .nv.callgraph             --------------------------
	.section	.nv.callgraph,"",@"SHT_CUDA_CALLGRAPH"
	.align	4
	.sectionentsize	8
	.align		4
        /*0000*/ 	.word	0x00000000
	.align		4
        /*0004*/ 	.word	0xffffffff
	.align		4
        /*0008*/ 	.word	0x00000000
	.align		4
        /*000c*/ 	.word	0xfffffffe
	.align		4
        /*0010*/ 	.word	0x00000000
	.align		4
        /*0014*/ 	.word	0xfffffffd
	.align		4
        /*0018*/ 	.word	0x00000000
	.align		4
        /*001c*/ 	.word	0xfffffffc


//--------------------- .text.bench               --------------------------
	.section	.text.bench,"ax",@progbits
	.align	128
.text.bench:
        .type           bench,@function
        .size           bench,(.L_x_1 - bench)
        .other          bench,@"STO_CUDA_ENTRY STV_DEFAULT"
bench:
[----:B------:R-:W-:Y:S08]  /*0000*/  LDC R1, c[0x0][0x37c] ;  /* 0x0000df00ff017b82 */ /* 0x000ff00000000800 */
[----:B------:R-:W0:Y:S01]  /*0010*/  LDC.64 R2, c[0x0][0x380] ;  /* 0x0000e000ff027b82 */ /* 0x000e220000000a00 */
[----:B------:R-:W0:Y:S02]  /*0020*/  LDCU.64 UR4, c[0x0][0x358] ;  /* 0x00006b00ff0477ac */ /* 0x000e240008000a00 */
[----:B0-----:R-:W2:Y:S04]  /*0030*/  LDG.E.U8 R5, desc[UR4][R2.64] ;  /* 0x0000000402057981 */ /* 0x001ea8000c1e1100 */
[----:B--2---:R-:W-:Y:S01]  /*0040*/  STG.E.U8.STRONG.GPU desc[UR4][R2.64], R5 ;  /* 0x0000000502007986 */ /* 0x004fe2000c10f104 */
[----:B------:R-:W-:Y:S05]  /*0050*/  EXIT ;  /* 0x000000000000794d */ /* 0x000fea0003800000 */
.L_x_0:
[----:B------:R-:W-:-:S00]  /*0060*/  BRA `(.L_x_0) ;  /* 0xfffffffc00fc7947 */ /* 0x000fc0000383ffff */
[----:B------:R-:W-:-:S00]  /*0070*/  NOP ;  /* 0x0000000000007918 */ /* 0x000fc00000000000 */
        /* <DEDUP_REMOVED lines=8> */
.L_x_1:


//--------------------- .nv.shared.reserved.0     --------------------------
	.section	.nv.shared.reserved.0,"aw",@nobits
	.weak		__nv_reservedSMEM_offset_0_alias
	.size		__nv_reservedSMEM_offset_0_alias, 0, 64
	.other		__nv_reservedSMEM_offset_0_alias,@"STO_CUDA_RESERVED_SHARED STV_DEFAULT"
__nv_reservedSMEM_offset_0_alias:
	.zero		0
	.zero		64


//--------------------- .nv.constant0.bench       --------------------------
	.section	.nv.constant0.bench,"a",@progbits
	.sectionflags	@""
	.align	4
.nv.constant0.bench:
	.zero		904


//--------------------- SYMBOLS --------------------------

	.type		.nv.reservedSmem.offset0,@object
	.size		.nv.reservedSmem.offset0,0x4
